//
// Generated by NVIDIA NVVM Compiler
//
// Compiler Build ID: CL-36424714
// Cuda compilation tools, release 13.0, V13.0.88
// Based on NVVM 20.0.0
//

.version 9.0
.target sm_100
.address_size 64

	// .globl	_Z31sparse_matrix_dense_vector_multPfS_PiS0_S_i

.visible .entry _Z31sparse_matrix_dense_vector_multPfS_PiS0_S_i(
	.param .u64 .ptr .align 1 _Z31sparse_matrix_dense_vector_multPfS_PiS0_S_i_param_0,
	.param .u64 .ptr .align 1 _Z31sparse_matrix_dense_vector_multPfS_PiS0_S_i_param_1,
	.param .u64 .ptr .align 1 _Z31sparse_matrix_dense_vector_multPfS_PiS0_S_i_param_2,
	.param .u64 .ptr .align 1 _Z31sparse_matrix_dense_vector_multPfS_PiS0_S_i_param_3,
	.param .u64 .ptr .align 1 _Z31sparse_matrix_dense_vector_multPfS_PiS0_S_i_param_4,
	.param .u32 _Z31sparse_matrix_dense_vector_multPfS_PiS0_S_i_param_5
)
{
	.reg .pred 	%p<2>;
	.reg .b32 	%r<8>;
	.reg .b32 	%f<5>;
	.reg .b64 	%rd<19>;

	ld.param.u64 	%rd1, [_Z31sparse_matrix_dense_vector_multPfS_PiS0_S_i_param_0];
	ld.param.u64 	%rd2, [_Z31sparse_matrix_dense_vector_multPfS_PiS0_S_i_param_1];
	ld.param.u64 	%rd3, [_Z31sparse_matrix_dense_vector_multPfS_PiS0_S_i_param_2];
	ld.param.u64 	%rd4, [_Z31sparse_matrix_dense_vector_multPfS_PiS0_S_i_param_3];
	ld.param.u64 	%rd5, [_Z31sparse_matrix_dense_vector_multPfS_PiS0_S_i_param_4];
	ld.param.u32 	%r2, [_Z31sparse_matrix_dense_vector_multPfS_PiS0_S_i_param_5];
	mov.u32 	%r3, %ctaid.x;
	mov.u32 	%r4, %ntid.x;
	mov.u32 	%r5, %tid.x;
	mad.lo.s32 	%r1, %r3, %r4, %r5;
	setp.ge.s32 	%p1, %r1, %r2;
	@%p1 bra 	$L__BB0_2;
	cvta.to.global.u64 	%rd6, %rd3;
	cvta.to.global.u64 	%rd7, %rd4;
	cvta.to.global.u64 	%rd8, %rd5;
	cvta.to.global.u64 	%rd9, %rd2;
	cvta.to.global.u64 	%rd10, %rd1;
	mul.wide.s32 	%rd11, %r1, 4;
	add.s64 	%rd12, %rd6, %rd11;
	ld.global.u32 	%r6, [%rd12];
	add.s64 	%rd13, %rd7, %rd11;
	ld.global.u32 	%r7, [%rd13];
	add.s64 	%rd14, %rd8, %rd11;
	ld.global.f32 	%f1, [%rd14];
	mul.wide.s32 	%rd15, %r7, 4;
	add.s64 	%rd16, %rd9, %rd15;
	ld.global.f32 	%f2, [%rd16];
	mul.wide.s32 	%rd17, %r6, 4;
	add.s64 	%rd18, %rd10, %rd17;
	ld.global.f32 	%f3, [%rd18];
	fma.rn.f32 	%f4, %f1, %f2, %f3;
	st.global.f32 	[%rd18], %f4;
$L__BB0_2:
	ret;

}


// ===== COMPILED SASS (sm_100) =====

	.target	sm_100

	.elftype	@"ET_EXEC"


//--------------------- .note.nv.tkinfo           --------------------------
	.section	.note.nv.tkinfo,"",@"SHT_NOTE"
	.sectionflags	@"SHF_NOTE_NV_TKINFO"
	.tkinfo
        /*0018*/ 	.word	0x00000002
        /*0030*/ 	.string	""
        /*0030*/ 	.string	"ptxas"
        /*0030*/ 	.string	"Cuda compilation tools, release 13.0, V13.0.88"
        /*0030*/ 	.string	"Build cuda_13.0.r13.0/compiler.36424714_0"
        /*0030*/ 	.string	"-arch sm_100 -m 64 "



//--------------------- .note.nv.cuinfo           --------------------------
	.section	.note.nv.cuinfo,"",@"SHT_NOTE"
	.sectionflags	@"SHF_NOTE_NV_CUINFO"
        /*0018*/ 	.short	0x0002
        /*001a*/ 	.short	0x0064
        /*001c*/ 	.short	0x0082
	.zero		2


//--------------------- .nv.info                  --------------------------
	.section	.nv.info,"",@"SHT_CUDA_INFO"
	.align	4


	//----- nvinfo : EIATTR_REGCOUNT
	.align		4
        /*0000*/ 	.byte	0x04, 0x2f
        /*0002*/ 	.short	(.L_1 - .L_0)
	.align		4
.L_0:
        /*0004*/ 	.word	index@(_Z31sparse_matrix_dense_vector_multPfS_PiS0_S_i)
        /*0008*/ 	.word	0x00000010


	//----- nvinfo : EIATTR_FRAME_SIZE
	.align		4
.L_1:
        /*000c*/ 	.byte	0x04, 0x11
        /*000e*/ 	.short	(.L_3 - .L_2)
	.align		4
.L_2:
        /*0010*/ 	.word	index@(_Z31sparse_matrix_dense_vector_multPfS_PiS0_S_i)
        /*0014*/ 	.word	0x00000000


	//----- nvinfo : EIATTR_MIN_STACK_SIZE
	.align		4
.L_3:
        /*0018*/ 	.byte	0x04, 0x12
        /*001a*/ 	.short	(.L_5 - .L_4)
	.align		4
.L_4:
        /*001c*/ 	.word	index@(_Z31sparse_matrix_dense_vector_multPfS_PiS0_S_i)
        /*0020*/ 	.word	0x00000000
.L_5:


//--------------------- .nv.compat                --------------------------
	.section	.nv.compat,"",@"SHT_CUDA_COMPAT_INFO"
	.align	4
        /*0000*/ 	.byte	0x02, 0x09, 0x00, 0x00, 0x02, 0x02, 0x01, 0x00, 0x02, 0x05, 0x05, 0x00, 0x03, 0x07, 0x01, 0x01
        /*0010*/ 	.byte	0x02, 0x03, 0x00, 0x00, 0x02, 0x06, 0x01, 0x00, 0x04, 0x0b, 0x08, 0x00, 0x09, 0x00, 0x00, 0x00
        /*0020*/ 	.byte	0x00, 0x00, 0x00, 0x00


//--------------------- .nv.info._Z31sparse_matrix_dense_vector_multPfS_PiS0_S_i --------------------------
	.section	.nv.info._Z31sparse_matrix_dense_vector_multPfS_PiS0_S_i,"",@"SHT_CUDA_INFO"
	.sectionflags	@""
	.align	4


	//----- nvinfo : EIATTR_CUDA_API_VERSION
	.align		4
        /*0000*/ 	.byte	0x04, 0x37
        /*0002*/ 	.short	(.L_7 - .L_6)
.L_6:
        /*0004*/ 	.word	0x00000082


	//----- nvinfo : EIATTR_KPARAM_INFO
	.align		4
.L_7:
        /*0008*/ 	.byte	0x04, 0x17
        /*000a*/ 	.short	(.L_9 - .L_8)
.L_8:
        /*000c*/ 	.word	0x00000000
        /*0010*/ 	.short	0x0005
        /*0012*/ 	.short	0x0028
        /*0014*/ 	.byte	0x00, 0xf0, 0x11, 0x00


	//----- nvinfo : EIATTR_KPARAM_INFO
	.align		4
.L_9:
        /*0018*/ 	.byte	0x04, 0x17
        /*001a*/ 	.short	(.L_11 - .L_10)
.L_10:
        /*001c*/ 	.word	0x00000000
        /*0020*/ 	.short	0x0004
        /*0022*/ 	.short	0x0020
        /*0024*/ 	.byte	0x00, 0xf5, 0x21, 0x00


	//----- nvinfo : EIATTR_KPARAM_INFO
	.align		4
.L_11:
        /*0028*/ 	.byte	0x04, 0x17
        /*002a*/ 	.short	(.L_13 - .L_12)
.L_12:
        /*002c*/ 	.word	0x00000000
        /*0030*/ 	.short	0x0003
        /*0032*/ 	.short	0x0018
        /*0034*/ 	.byte	0x00, 0xf5, 0x21, 0x00


	//----- nvinfo : EIATTR_KPARAM_INFO
	.align		4
.L_13:
        /*0038*/ 	.byte	0x04, 0x17
        /*003a*/ 	.short	(.L_15 - .L_14)
.L_14:
        /*003c*/ 	.word	0x00000000
        /*0040*/ 	.short	0x0002
        /*0042*/ 	.short	0x0010
        /*0044*/ 	.byte	0x00, 0xf5, 0x21, 0x00


	//----- nvinfo : EIATTR_KPARAM_INFO
	.align		4
.L_15:
        /*0048*/ 	.byte	0x04, 0x17
        /*004a*/ 	.short	(.L_17 - .L_16)
.L_16:
        /*004c*/ 	.word	0x00000000
        /*0050*/ 	.short	0x0001
        /*0052*/ 	.short	0x0008
        /*0054*/ 	.byte	0x00, 0xf5, 0x21, 0x00


	//----- nvinfo : EIATTR_KPARAM_INFO
	.align		4
.L_17:
        /*0058*/ 	.byte	0x04, 0x17
        /*005a*/ 	.short	(.L_19 - .L_18)
.L_18:
        /*005c*/ 	.word	0x00000000
        /*0060*/ 	.short	0x0000
        /*0062*/ 	.short	0x0000
        /*0064*/ 	.byte	0x00, 0xf5, 0x21, 0x00


	//----- nvinfo : EIATTR_SPARSE_MMA_MASK
	.align		4
.L_19:
        /*0068*/ 	.byte	0x03, 0x50
        /*006a*/ 	.short	0x0000


	//----- nvinfo : EIATTR_MAXREG_COUNT
	.align		4
        /*006c*/ 	.byte	0x03, 0x1b
        /*006e*/ 	.short	0x00ff


	//----- nvinfo : EIATTR_MERCURY_ISA_VERSION
	.align		4
        /*0070*/ 	.byte	0x03, 0x5f
        /*0072*/ 	.short	0x0101


	//----- nvinfo : EIATTR_VRC_CTA_INIT_COUNT
	.align		4
        /*0074*/ 	.byte	0x02, 0x4a
	.zero		1
	.zero		1


	//----- nvinfo : EIATTR_EXIT_INSTR_OFFSETS
	.align		4
        /*0078*/ 	.byte	0x04, 0x1c
        /*007a*/ 	.short	(.L_21 - .L_20)


	//   ....[0]....
.L_20:
        /*007c*/ 	.word	0x00000070


	//   ....[1]....
        /*0080*/ 	.word	0x000001a0


	//----- nvinfo : EIATTR_CBANK_PARAM_SIZE
	.align		4
.L_21:
        /*0084*/ 	.byte	0x03, 0x19
        /*0086*/ 	.short	0x002c


	//----- nvinfo : EIATTR_PARAM_CBANK
	.align		4
        /*0088*/ 	.byte	0x04, 0x0a
        /*008a*/ 	.short	(.L_23 - .L_22)
	.align		4
.L_22:
        /*008c*/ 	.word	index@(.nv.constant0._Z31sparse_matrix_dense_vector_multPfS_PiS0_S_i)
        /*0090*/ 	.short	0x0380
        /*0092*/ 	.short	0x002c


	//----- nvinfo : EIATTR_SW_WAR
	.align		4
.L_23:
        /*0094*/ 	.byte	0x04, 0x36
        /*0096*/ 	.short	(.L_25 - .L_24)
.L_24:
        /*0098*/ 	.word	0x00000008
.L_25:


//--------------------- .nv.callgraph             --------------------------
	.section	.nv.callgraph,"",@"SHT_CUDA_CALLGRAPH"
	.align	4
	.sectionentsize	8
	.align		4
        /*0000*/ 	.word	0x00000000
	.align		4
        /*0004*/ 	.word	0xffffffff
	.align		4
        /*0008*/ 	.word	0x00000000
	.align		4
        /*000c*/ 	.word	0xfffffffe
	.align		4
        /*0010*/ 	.word	0x00000000
	.align		4
        /*0014*/ 	.word	0xfffffffd
	.align		4
        /*0018*/ 	.word	0x00000000
	.align		4
        /*001c*/ 	.word	0xfffffffc


//--------------------- .text._Z31sparse_matrix_dense_vector_multPfS_PiS0_S_i --------------------------
	.section	.text._Z31sparse_matrix_dense_vector_multPfS_PiS0_S_i,"ax",@progbits
	.align	128
        .global         _Z31sparse_matrix_dense_vector_multPfS_PiS0_S_i
        .type           _Z31sparse_matrix_dense_vector_multPfS_PiS0_S_i,@function
        .size           _Z31sparse_matrix_dense_vector_multPfS_PiS0_S_i,(.L_x_1 - _Z31sparse_matrix_dense_vector_multPfS_PiS0_S_i)
        .other          _Z31sparse_matrix_dense_vector_multPfS_PiS0_S_i,@"STO_CUDA_ENTRY STV_DEFAULT"
_Z31sparse_matrix_dense_vector_multPfS_PiS0_S_i:
.text._Z31sparse_matrix_dense_vector_multPfS_PiS0_S_i:
[----:B------:R-:W-:Y:S01]  /*0000*/  LDC R1, c[0x0][0x37c] ;  /* 0x0000df00ff017b82 */ /* 0x000fe20000000800 */
[----:B------:R-:W0:Y:S07]  /*0010*/  S2R R0, SR_TID.X ;  /* 0x0000000000007919 */ /* 0x000e2e0000002100 */
[----:B------:R-:W0:Y:S01]  /*0020*/  S2UR UR4, SR_CTAID.X ;  /* 0x00000000000479c3 */ /* 0x000e220000002500 */
[----:B------:R-:W1:Y:S07]  /*0030*/  LDCU UR5, c[0x0][0x3a8] ;  /* 0x00007500ff0577ac */ /* 0x000e6e0008000800 */
[----:B------:R-:W0:Y:S02]  /*0040*/  LDC R13, c[0x0][0x360] ;  /* 0x0000d800ff0d7b82 */ /* 0x000e240000000800 */
[----:B0-----:R-:W-:-:S05]  /*0050*/  IMAD R13, R13, UR4, R0 ;  /* 0x000000040d0d7c24 */ /* 0x001fca000f8e0200 */
[----:B-1----:R-:W-:-:S13]  /*0060*/  ISETP.GE.AND P0, PT, R13, UR5, PT ;  /* 0x000000050d007c0c */ /* 0x002fda000bf06270 */
[----:B------:R-:W-:Y:S05]  /*0070*/  @P0 EXIT ;  /* 0x000000000000094d */ /* 0x000fea0003800000 */
[----:B------:R-:W0:Y:S01]  /*0080*/  LDC.64 R4, c[0x0][0x398] ;  /* 0x0000e600ff047b82 */ /* 0x000e220000000a00 */
[----:B------:R-:W1:Y:S07]  /*0090*/  LDCU.64 UR4, c[0x0][0x358] ;  /* 0x00006b00ff0477ac */ /* 0x000e6e0008000a00 */
[----:B------:R-:W2:Y:S08]  /*00a0*/  LDC.64 R2, c[0x0][0x390] ;  /* 0x0000e400ff027b82 */ /* 0x000eb00000000a00 */
[----:B------:R-:W3:Y:S01]  /*00b0*/  LDC.64 R6, c[0x0][0x3a0] ;  /* 0x0000e800ff067b82 */ /* 0x000ee20000000a00 */
[----:B0-----:R-:W-:-:S07]  /*00c0*/  IMAD.WIDE R4, R13, 0x4, R4 ;  /* 0x000000040d047825 */ /* 0x001fce00078e0204 */
[----:B------:R-:W0:Y:S01]  /*00d0*/  LDC.64 R8, c[0x0][0x388] ;  /* 0x0000e200ff087b82 */ /* 0x000e220000000a00 */
[----:B-1----:R-:W0:Y:S01]  /*00e0*/  LDG.E R5, desc[UR4][R4.64] ;  /* 0x0000000404057981 */ /* 0x002e22000c1e1900 */
[----:B--2---:R-:W-:-:S06]  /*00f0*/  IMAD.WIDE R2, R13, 0x4, R2 ;  /* 0x000000040d027825 */ /* 0x004fcc00078e0202 */
[----:B------:R-:W1:Y:S01]  /*0100*/  LDC.64 R10, c[0x0][0x380] ;  /* 0x0000e000ff0a7b82 */ /* 0x000e620000000a00 */
[----:B------:R-:W1:Y:S01]  /*0110*/  LDG.E R3, desc[UR4][R2.64] ;  /* 0x0000000402037981 */ /* 0x000e62000c1e1900 */
[----:B---3--:R-:W-:-:S06]  /*0120*/  IMAD.WIDE R6, R13, 0x4, R6 ;  /* 0x000000040d067825 */ /* 0x008fcc00078e0206 */
[----:B------:R-:W2:Y:S01]  /*0130*/  LDG.E R6, desc[UR4][R6.64] ;  /* 0x0000000406067981 */ /* 0x000ea2000c1e1900 */
[----:B0-----:R-:W-:-:S06]  /*0140*/  IMAD.WIDE R8, R5, 0x4, R8 ;  /* 0x0000000405087825 */ /* 0x001fcc00078e0208 */
[----:B------:R-:W2:Y:S01]  /*0150*/  LDG.E R9, desc[UR4][R8.64] ;  /* 0x0000000408097981 */ /* 0x000ea2000c1e1900 */
[----:B-1----:R-:W-:-:S05]  /*0160*/  IMAD.WIDE R10, R3, 0x4, R10 ;  /* 0x00000004030a7825 */ /* 0x002fca00078e020a */
[----:B------:R-:W2:Y:S02]  /*0170*/  LDG.E R13, desc[UR4][R10.64] ;  /* 0x000000040a0d7981 */ /* 0x000ea4000c1e1900 */
[----:B--2---:R-:W-:-:S05]  /*0180*/  FFMA R13, R6, R9, R13 ;  /* 0x00000009060d7223 */ /* 0x004fca000000000d */
[----:B------:R-:W-:Y:S01]  /*0190*/  STG.E desc[UR4][R10.64], R13 ;  /* 0x0000000d0a007986 */ /* 0x000fe2000c101904 */
[----:B------:R-:W-:Y:S05]  /*01a0*/  EXIT ;  /* 0x000000000000794d */ /* 0x000fea0003800000 */
.L_x_0:
[----:B------:R-:W-:-:S00]  /*01b0*/  BRA `(.L_x_0) ;  /* 0xfffffffc00fc7947 */ /* 0x000fc0000383ffff */
[----:B------:R-:W-:-:S00]  /*01c0*/  NOP ;  /* 0x0000000000007918 */ /* 0x000fc00000000000 */
        /* <DEDUP_REMOVED lines=11> */
.L_x_1:


//--------------------- .nv.shared.reserved.0     --------------------------
	.section	.nv.shared.reserved.0,"aw",@nobits
	.weak		__nv_reservedSMEM_offset_0_alias
	.size		__nv_reservedSMEM_offset_0_alias, 0, 64
	.other		__nv_reservedSMEM_offset_0_alias,@"STO_CUDA_RESERVED_SHARED STV_DEFAULT"
__nv_reservedSMEM_offset_0_alias:
	.zero		0
	.zero		64


//--------------------- .nv.constant0._Z31sparse_matrix_dense_vector_multPfS_PiS0_S_i --------------------------
	.section	.nv.constant0._Z31sparse_matrix_dense_vector_multPfS_PiS0_S_i,"a",@progbits
	.sectionflags	@""
	.align	4
.nv.constant0._Z31sparse_matrix_dense_vector_multPfS_PiS0_S_i:
	.zero		940


//--------------------- SYMBOLS --------------------------

	.type		.nv.reservedSmem.offset0,@object
	.size		.nv.reservedSmem.offset0,0x4
